//
// Generated by NVIDIA NVVM Compiler
//
// Compiler Build ID: CL-36424714
// Cuda compilation tools, release 13.0, V13.0.88
// Based on NVVM 20.0.0
//

.version 9.0
.target sm_100
.address_size 64

	// .globl	_Z15matrixCopyInRowPiPKii
.const .align 4 .u32 devMatrixSize;

.visible .entry _Z15matrixCopyInRowPiPKii(
	.param .u64 .ptr .align 1 _Z15matrixCopyInRowPiPKii_param_0,
	.param .u64 .ptr .align 1 _Z15matrixCopyInRowPiPKii_param_1,
	.param .u32 _Z15matrixCopyInRowPiPKii_param_2
)
{
	.reg .pred 	%p<10>;
	.reg .b32 	%r<76>;
	.reg .b64 	%rd<19>;

	ld.param.u64 	%rd5, [_Z15matrixCopyInRowPiPKii_param_0];
	ld.param.u64 	%rd6, [_Z15matrixCopyInRowPiPKii_param_1];
	ld.param.u32 	%r25, [_Z15matrixCopyInRowPiPKii_param_2];
	cvta.to.global.u64 	%rd1, %rd5;
	cvta.to.global.u64 	%rd2, %rd6;
	mov.u32 	%r26, %ctaid.x;
	mov.u32 	%r27, %nctaid.x;
	mul.lo.s32 	%r1, %r26, %r27;
	mov.u32 	%r28, %tid.x;
	mul.lo.s32 	%r2, %r25, %r28;
	setp.lt.s32 	%p1, %r25, 1;
	@%p1 bra 	$L__BB0_13;
	ld.const.u32 	%r30, [devMatrixSize];
	mov.u32 	%r31, %tid.y;
	mov.u32 	%r32, %nctaid.y;
	mov.u32 	%r33, %ctaid.y;
	mad.lo.s32 	%r34, %r33, %r32, %r31;
	mul.lo.s32 	%r3, %r30, %r34;
	add.s32 	%r35, %r2, %r1;
	add.s32 	%r4, %r35, %r3;
	and.b32  	%r5, %r25, 15;
	setp.lt.u32 	%p2, %r25, 16;
	mov.b32 	%r72, 0;
	@%p2 bra 	$L__BB0_4;
	and.b32  	%r72, %r25, 2147483632;
	neg.s32 	%r70, %r72;
	add.s64 	%rd3, %rd2, 32;
	add.s64 	%rd4, %rd1, 32;
	mov.u32 	%r69, %r4;
$L__BB0_3:
	.pragma "nounroll";
	mul.wide.s32 	%rd7, %r69, 4;
	add.s64 	%rd8, %rd3, %rd7;
	add.s64 	%rd9, %rd4, %rd7;
	ld.global.u32 	%r36, [%rd8+-32];
	st.global.u32 	[%rd9+-32], %r36;
	ld.global.u32 	%r37, [%rd8+-28];
	st.global.u32 	[%rd9+-28], %r37;
	ld.global.u32 	%r38, [%rd8+-24];
	st.global.u32 	[%rd9+-24], %r38;
	ld.global.u32 	%r39, [%rd8+-20];
	st.global.u32 	[%rd9+-20], %r39;
	ld.global.u32 	%r40, [%rd8+-16];
	st.global.u32 	[%rd9+-16], %r40;
	ld.global.u32 	%r41, [%rd8+-12];
	st.global.u32 	[%rd9+-12], %r41;
	ld.global.u32 	%r42, [%rd8+-8];
	st.global.u32 	[%rd9+-8], %r42;
	ld.global.u32 	%r43, [%rd8+-4];
	st.global.u32 	[%rd9+-4], %r43;
	ld.global.u32 	%r44, [%rd8];
	st.global.u32 	[%rd9], %r44;
	ld.global.u32 	%r45, [%rd8+4];
	st.global.u32 	[%rd9+4], %r45;
	ld.global.u32 	%r46, [%rd8+8];
	st.global.u32 	[%rd9+8], %r46;
	ld.global.u32 	%r47, [%rd8+12];
	st.global.u32 	[%rd9+12], %r47;
	ld.global.u32 	%r48, [%rd8+16];
	st.global.u32 	[%rd9+16], %r48;
	ld.global.u32 	%r49, [%rd8+20];
	st.global.u32 	[%rd9+20], %r49;
	ld.global.u32 	%r50, [%rd8+24];
	st.global.u32 	[%rd9+24], %r50;
	ld.global.u32 	%r51, [%rd8+28];
	st.global.u32 	[%rd9+28], %r51;
	add.s32 	%r70, %r70, 16;
	add.s32 	%r69, %r69, 16;
	setp.ne.s32 	%p3, %r70, 0;
	@%p3 bra 	$L__BB0_3;
$L__BB0_4:
	setp.eq.s32 	%p4, %r5, 0;
	@%p4 bra 	$L__BB0_13;
	and.b32  	%r13, %r25, 7;
	setp.lt.u32 	%p5, %r5, 8;
	@%p5 bra 	$L__BB0_7;
	add.s32 	%r52, %r72, %r4;
	mul.wide.s32 	%rd10, %r52, 4;
	add.s64 	%rd11, %rd2, %rd10;
	ld.global.u32 	%r53, [%rd11];
	add.s64 	%rd12, %rd1, %rd10;
	st.global.u32 	[%rd12], %r53;
	ld.global.u32 	%r54, [%rd11+4];
	st.global.u32 	[%rd12+4], %r54;
	ld.global.u32 	%r55, [%rd11+8];
	st.global.u32 	[%rd12+8], %r55;
	ld.global.u32 	%r56, [%rd11+12];
	st.global.u32 	[%rd12+12], %r56;
	ld.global.u32 	%r57, [%rd11+16];
	st.global.u32 	[%rd12+16], %r57;
	ld.global.u32 	%r58, [%rd11+20];
	st.global.u32 	[%rd12+20], %r58;
	ld.global.u32 	%r59, [%rd11+24];
	st.global.u32 	[%rd12+24], %r59;
	ld.global.u32 	%r60, [%rd11+28];
	st.global.u32 	[%rd12+28], %r60;
	add.s32 	%r72, %r72, 8;
$L__BB0_7:
	setp.eq.s32 	%p6, %r13, 0;
	@%p6 bra 	$L__BB0_13;
	and.b32  	%r16, %r25, 3;
	setp.lt.u32 	%p7, %r13, 4;
	@%p7 bra 	$L__BB0_10;
	add.s32 	%r61, %r72, %r4;
	mul.wide.s32 	%rd13, %r61, 4;
	add.s64 	%rd14, %rd2, %rd13;
	ld.global.u32 	%r62, [%rd14];
	add.s64 	%rd15, %rd1, %rd13;
	st.global.u32 	[%rd15], %r62;
	ld.global.u32 	%r63, [%rd14+4];
	st.global.u32 	[%rd15+4], %r63;
	ld.global.u32 	%r64, [%rd14+8];
	st.global.u32 	[%rd15+8], %r64;
	ld.global.u32 	%r65, [%rd14+12];
	st.global.u32 	[%rd15+12], %r65;
	add.s32 	%r72, %r72, 4;
$L__BB0_10:
	setp.eq.s32 	%p8, %r16, 0;
	@%p8 bra 	$L__BB0_13;
	add.s32 	%r66, %r72, %r1;
	add.s32 	%r67, %r66, %r2;
	add.s32 	%r75, %r67, %r3;
	neg.s32 	%r74, %r16;
$L__BB0_12:
	.pragma "nounroll";
	mul.wide.s32 	%rd16, %r75, 4;
	add.s64 	%rd17, %rd1, %rd16;
	add.s64 	%rd18, %rd2, %rd16;
	ld.global.u32 	%r68, [%rd18];
	st.global.u32 	[%rd17], %r68;
	add.s32 	%r75, %r75, 1;
	add.s32 	%r74, %r74, 1;
	setp.ne.s32 	%p9, %r74, 0;
	@%p9 bra 	$L__BB0_12;
$L__BB0_13:
	ret;

}
	// .globl	_Z15matrixCopyInColPiPKii
.visible .entry _Z15matrixCopyInColPiPKii(
	.param .u64 .ptr .align 1 _Z15matrixCopyInColPiPKii_param_0,
	.param .u64 .ptr .align 1 _Z15matrixCopyInColPiPKii_param_1,
	.param .u32 _Z15matrixCopyInColPiPKii_param_2
)
{
	.reg .pred 	%p<10>;
	.reg .b32 	%r<55>;
	.reg .b64 	%rd<42>;

	ld.param.u64 	%rd3, [_Z15matrixCopyInColPiPKii_param_0];
	ld.param.u64 	%rd4, [_Z15matrixCopyInColPiPKii_param_1];
	ld.param.u32 	%r19, [_Z15matrixCopyInColPiPKii_param_2];
	cvta.to.global.u64 	%rd1, %rd3;
	cvta.to.global.u64 	%rd2, %rd4;
	mov.u32 	%r20, %ctaid.x;
	mov.u32 	%r21, %nctaid.x;
	mov.u32 	%r22, %tid.x;
	mad.lo.s32 	%r1, %r20, %r21, %r22;
	mov.u32 	%r23, %ctaid.y;
	mov.u32 	%r24, %nctaid.y;
	mul.lo.s32 	%r25, %r23, %r24;
	mov.u32 	%r26, %tid.y;
	mad.lo.s32 	%r2, %r19, %r26, %r25;
	setp.lt.s32 	%p1, %r19, 1;
	@%p1 bra 	$L__BB1_12;
	ld.const.u32 	%r3, [devMatrixSize];
	and.b32  	%r4, %r19, 7;
	setp.lt.u32 	%p2, %r19, 8;
	mov.b32 	%r53, 0;
	@%p2 bra 	$L__BB1_4;
	and.b32  	%r53, %r19, 2147483640;
	neg.s32 	%r51, %r53;
	mad.lo.s32 	%r50, %r3, %r2, %r1;
	shl.b32 	%r8, %r3, 3;
	mul.wide.s32 	%rd8, %r3, 4;
$L__BB1_3:
	.pragma "nounroll";
	mul.wide.s32 	%rd5, %r50, 4;
	add.s64 	%rd6, %rd2, %rd5;
	ld.global.u32 	%r28, [%rd6];
	add.s64 	%rd7, %rd1, %rd5;
	st.global.u32 	[%rd7], %r28;
	add.s64 	%rd9, %rd6, %rd8;
	ld.global.u32 	%r29, [%rd9];
	add.s64 	%rd10, %rd7, %rd8;
	st.global.u32 	[%rd10], %r29;
	add.s64 	%rd11, %rd9, %rd8;
	ld.global.u32 	%r30, [%rd11];
	add.s64 	%rd12, %rd10, %rd8;
	st.global.u32 	[%rd12], %r30;
	add.s64 	%rd13, %rd11, %rd8;
	ld.global.u32 	%r31, [%rd13];
	add.s64 	%rd14, %rd12, %rd8;
	st.global.u32 	[%rd14], %r31;
	add.s64 	%rd15, %rd13, %rd8;
	ld.global.u32 	%r32, [%rd15];
	add.s64 	%rd16, %rd14, %rd8;
	st.global.u32 	[%rd16], %r32;
	add.s64 	%rd17, %rd15, %rd8;
	ld.global.u32 	%r33, [%rd17];
	add.s64 	%rd18, %rd16, %rd8;
	st.global.u32 	[%rd18], %r33;
	add.s64 	%rd19, %rd17, %rd8;
	ld.global.u32 	%r34, [%rd19];
	add.s64 	%rd20, %rd18, %rd8;
	st.global.u32 	[%rd20], %r34;
	add.s64 	%rd21, %rd19, %rd8;
	ld.global.u32 	%r35, [%rd21];
	add.s64 	%rd22, %rd20, %rd8;
	st.global.u32 	[%rd22], %r35;
	add.s32 	%r51, %r51, 8;
	add.s32 	%r50, %r50, %r8;
	setp.ne.s32 	%p3, %r51, 0;
	@%p3 bra 	$L__BB1_3;
$L__BB1_4:
	setp.eq.s32 	%p4, %r4, 0;
	@%p4 bra 	$L__BB1_12;
	and.b32  	%r14, %r19, 3;
	setp.lt.u32 	%p5, %r4, 4;
	@%p5 bra 	$L__BB1_7;
	add.s32 	%r36, %r2, %r53;
	mad.lo.s32 	%r37, %r3, %r36, %r1;
	mul.wide.s32 	%rd23, %r37, 4;
	add.s64 	%rd24, %rd2, %rd23;
	ld.global.u32 	%r38, [%rd24];
	add.s64 	%rd25, %rd1, %rd23;
	st.global.u32 	[%rd25], %r38;
	mul.wide.s32 	%rd26, %r3, 4;
	add.s64 	%rd27, %rd24, %rd26;
	ld.global.u32 	%r39, [%rd27];
	add.s64 	%rd28, %rd25, %rd26;
	st.global.u32 	[%rd28], %r39;
	add.s64 	%rd29, %rd27, %rd26;
	ld.global.u32 	%r40, [%rd29];
	add.s64 	%rd30, %rd28, %rd26;
	st.global.u32 	[%rd30], %r40;
	add.s64 	%rd31, %rd29, %rd26;
	ld.global.u32 	%r41, [%rd31];
	add.s64 	%rd32, %rd30, %rd26;
	st.global.u32 	[%rd32], %r41;
	add.s32 	%r53, %r53, 4;
$L__BB1_7:
	setp.eq.s32 	%p6, %r14, 0;
	@%p6 bra 	$L__BB1_12;
	setp.eq.s32 	%p7, %r14, 1;
	@%p7 bra 	$L__BB1_10;
	add.s32 	%r42, %r2, %r53;
	mad.lo.s32 	%r43, %r3, %r42, %r1;
	mul.wide.s32 	%rd33, %r43, 4;
	add.s64 	%rd34, %rd2, %rd33;
	ld.global.u32 	%r44, [%rd34];
	add.s64 	%rd35, %rd1, %rd33;
	st.global.u32 	[%rd35], %r44;
	mul.wide.s32 	%rd36, %r3, 4;
	add.s64 	%rd37, %rd34, %rd36;
	ld.global.u32 	%r45, [%rd37];
	add.s64 	%rd38, %rd35, %rd36;
	st.global.u32 	[%rd38], %r45;
	add.s32 	%r53, %r53, 2;
$L__BB1_10:
	and.b32  	%r46, %r19, 1;
	setp.eq.b32 	%p8, %r46, 1;
	not.pred 	%p9, %p8;
	@%p9 bra 	$L__BB1_12;
	add.s32 	%r47, %r2, %r53;
	mad.lo.s32 	%r48, %r3, %r47, %r1;
	mul.wide.s32 	%rd39, %r48, 4;
	add.s64 	%rd40, %rd2, %rd39;
	ld.global.u32 	%r49, [%rd40];
	add.s64 	%rd41, %rd1, %rd39;
	st.global.u32 	[%rd41], %r49;
$L__BB1_12:
	ret;

}


// ===== COMPILED SASS (sm_100) =====

	.target	sm_100

	.elftype	@"ET_EXEC"


//--------------------- .note.nv.tkinfo           --------------------------
	.section	.note.nv.tkinfo,"",@"SHT_NOTE"
	.sectionflags	@"SHF_NOTE_NV_TKINFO"
	.tkinfo
        /*0018*/ 	.word	0x00000002
        /*0030*/ 	.string	""
        /*0030*/ 	.string	"ptxas"
        /*0030*/ 	.string	"Cuda compilation tools, release 13.0, V13.0.88"
        /*0030*/ 	.string	"Build cuda_13.0.r13.0/compiler.36424714_0"
        /*0030*/ 	.string	"-arch sm_100 -m 64 "



//--------------------- .note.nv.cuinfo           --------------------------
	.section	.note.nv.cuinfo,"",@"SHT_NOTE"
	.sectionflags	@"SHF_NOTE_NV_CUINFO"
        /*0018*/ 	.short	0x0002
        /*001a*/ 	.short	0x0064
        /*001c*/ 	.short	0x0082
	.zero		2


//--------------------- .nv.info                  --------------------------
	.section	.nv.info,"",@"SHT_CUDA_INFO"
	.align	4


	//----- nvinfo : EIATTR_REGCOUNT
	.align		4
        /*0000*/ 	.byte	0x04, 0x2f
        /*0002*/ 	.short	(.L_2 - .L_1)
	.align		4
.L_1:
        /*0004*/ 	.word	index@(_Z15matrixCopyInRowPiPKii)
        /*0008*/ 	.word	0x0000001a


	//----- nvinfo : EIATTR_FRAME_SIZE
	.align		4
.L_2:
        /*000c*/ 	.byte	0x04, 0x11
        /*000e*/ 	.short	(.L_4 - .L_3)
	.align		4
.L_3:
        /*0010*/ 	.word	index@(_Z15matrixCopyInRowPiPKii)
        /*0014*/ 	.word	0x00000000


	//----- nvinfo : EIATTR_REGCOUNT
	.align		4
.L_4:
        /*0018*/ 	.byte	0x04, 0x2f
        /*001a*/ 	.short	(.L_6 - .L_5)
	.align		4
.L_5:
        /*001c*/ 	.word	index@(_Z15matrixCopyInColPiPKii)
        /*0020*/ 	.word	0x00000020


	//----- nvinfo : EIATTR_FRAME_SIZE
	.align		4
.L_6:
        /*0024*/ 	.byte	0x04, 0x11
        /*0026*/ 	.short	(.L_8 - .L_7)
	.align		4
.L_7:
        /*0028*/ 	.word	index@(_Z15matrixCopyInColPiPKii)
        /*002c*/ 	.word	0x00000000


	//----- nvinfo : EIATTR_MIN_STACK_SIZE
	.align		4
.L_8:
        /*0030*/ 	.byte	0x04, 0x12
        /*0032*/ 	.short	(.L_10 - .L_9)
	.align		4
.L_9:
        /*0034*/ 	.word	index@(_Z15matrixCopyInColPiPKii)
        /*0038*/ 	.word	0x00000000


	//----- nvinfo : EIATTR_MIN_STACK_SIZE
	.align		4
.L_10:
        /*003c*/ 	.byte	0x04, 0x12
        /*003e*/ 	.short	(.L_12 - .L_11)
	.align		4
.L_11:
        /*0040*/ 	.word	index@(_Z15matrixCopyInRowPiPKii)
        /*0044*/ 	.word	0x00000000
.L_12:


//--------------------- .nv.compat                --------------------------
	.section	.nv.compat,"",@"SHT_CUDA_COMPAT_INFO"
	.align	4
        /*0000*/ 	.byte	0x02, 0x09, 0x00, 0x00, 0x02, 0x02, 0x01, 0x00, 0x02, 0x05, 0x05, 0x00, 0x03, 0x07, 0x01, 0x01
        /*0010*/ 	.byte	0x02, 0x03, 0x00, 0x00, 0x02, 0x06, 0x01, 0x00, 0x04, 0x0b, 0x08, 0x00, 0x09, 0x00, 0x00, 0x00
        /*0020*/ 	.byte	0x00, 0x00, 0x00, 0x00


//--------------------- .nv.info._Z15matrixCopyInColPiPKii --------------------------
	.section	.nv.info._Z15matrixCopyInColPiPKii,"",@"SHT_CUDA_INFO"
	.sectionflags	@""
	.align	4


	//----- nvinfo : EIATTR_CUDA_API_VERSION
	.align		4
        /*0000*/ 	.byte	0x04, 0x37
        /*0002*/ 	.short	(.L_14 - .L_13)
.L_13:
        /*0004*/ 	.word	0x00000082


	//----- nvinfo : EIATTR_KPARAM_INFO
	.align		4
.L_14:
        /*0008*/ 	.byte	0x04, 0x17
        /*000a*/ 	.short	(.L_16 - .L_15)
.L_15:
        /*000c*/ 	.word	0x00000000
        /*0010*/ 	.short	0x0002
        /*0012*/ 	.short	0x0010
        /*0014*/ 	.byte	0x00, 0xf0, 0x11, 0x00


	//----- nvinfo : EIATTR_KPARAM_INFO
	.align		4
.L_16:
        /*0018*/ 	.byte	0x04, 0x17
        /*001a*/ 	.short	(.L_18 - .L_17)
.L_17:
        /*001c*/ 	.word	0x00000000
        /*0020*/ 	.short	0x0001
        /*0022*/ 	.short	0x0008
        /*0024*/ 	.byte	0x00, 0xf5, 0x21, 0x00


	//----- nvinfo : EIATTR_KPARAM_INFO
	.align		4
.L_18:
        /*0028*/ 	.byte	0x04, 0x17
        /*002a*/ 	.short	(.L_20 - .L_19)
.L_19:
        /*002c*/ 	.word	0x00000000
        /*0030*/ 	.short	0x0000
        /*0032*/ 	.short	0x0000
        /*0034*/ 	.byte	0x00, 0xf5, 0x21, 0x00


	//----- nvinfo : EIATTR_SPARSE_MMA_MASK
	.align		4
.L_20:
        /*0038*/ 	.byte	0x03, 0x50
        /*003a*/ 	.short	0x0000


	//----- nvinfo : EIATTR_MAXREG_COUNT
	.align		4
        /*003c*/ 	.byte	0x03, 0x1b
        /*003e*/ 	.short	0x00ff


	//----- nvinfo : EIATTR_MERCURY_ISA_VERSION
	.align		4
        /*0040*/ 	.byte	0x03, 0x5f
        /*0042*/ 	.short	0x0101


	//----- nvinfo : EIATTR_VRC_CTA_INIT_COUNT
	.align		4
        /*0044*/ 	.byte	0x02, 0x4a
	.zero		1
	.zero		1


	//----- nvinfo : EIATTR_EXIT_INSTR_OFFSETS
	.align		4
        /*0048*/ 	.byte	0x04, 0x1c
        /*004a*/ 	.short	(.L_22 - .L_21)


	//   ....[0]....
.L_21:
        /*004c*/ 	.word	0x000000c0


	//   ....[1]....
        /*0050*/ 	.word	0x000003d0


	//   ....[2]....
        /*0054*/ 	.word	0x00000580


	//   ....[3]....
        /*0058*/ 	.word	0x000006b0


	//   ....[4]....
        /*005c*/ 	.word	0x00000750


	//----- nvinfo : EIATTR_CBANK_PARAM_SIZE
	.align		4
.L_22:
        /*0060*/ 	.byte	0x03, 0x19
        /*0062*/ 	.short	0x0014


	//----- nvinfo : EIATTR_PARAM_CBANK
	.align		4
        /*0064*/ 	.byte	0x04, 0x0a
        /*0066*/ 	.short	(.L_24 - .L_23)
	.align		4
.L_23:
        /*0068*/ 	.word	index@(.nv.constant0._Z15matrixCopyInColPiPKii)
        /*006c*/ 	.short	0x0380
        /*006e*/ 	.short	0x0014


	//----- nvinfo : EIATTR_SW_WAR
	.align		4
.L_24:
        /*0070*/ 	.byte	0x04, 0x36
        /*0072*/ 	.short	(.L_26 - .L_25)
.L_25:
        /*0074*/ 	.word	0x00000008
.L_26:


//--------------------- .nv.info._Z15matrixCopyInRowPiPKii --------------------------
	.section	.nv.info._Z15matrixCopyInRowPiPKii,"",@"SHT_CUDA_INFO"
	.sectionflags	@""
	.align	4


	//----- nvinfo : EIATTR_CUDA_API_VERSION
	.align		4
        /*0000*/ 	.byte	0x04, 0x37
        /*0002*/ 	.short	(.L_28 - .L_27)
.L_27:
        /*0004*/ 	.word	0x00000082


	//----- nvinfo : EIATTR_KPARAM_INFO
	.align		4
.L_28:
        /*0008*/ 	.byte	0x04, 0x17
        /*000a*/ 	.short	(.L_30 - .L_29)
.L_29:
        /*000c*/ 	.word	0x00000000
        /*0010*/ 	.short	0x0002
        /*0012*/ 	.short	0x0010
        /*0014*/ 	.byte	0x00, 0xf0, 0x11, 0x00


	//----- nvinfo : EIATTR_KPARAM_INFO
	.align		4
.L_30:
        /*0018*/ 	.byte	0x04, 0x17
        /*001a*/ 	.short	(.L_32 - .L_31)
.L_31:
        /*001c*/ 	.word	0x00000000
        /*0020*/ 	.short	0x0001
        /*0022*/ 	.short	0x0008
        /*0024*/ 	.byte	0x00, 0xf5, 0x21, 0x00


	//----- nvinfo : EIATTR_KPARAM_INFO
	.align		4
.L_32:
        /*0028*/ 	.byte	0x04, 0x17
        /*002a*/ 	.short	(.L_34 - .L_33)
.L_33:
        /*002c*/ 	.word	0x00000000
        /*0030*/ 	.short	0x0000
        /*0032*/ 	.short	0x0000
        /*0034*/ 	.byte	0x00, 0xf5, 0x21, 0x00


	//----- nvinfo : EIATTR_SPARSE_MMA_MASK
	.align		4
.L_34:
        /*0038*/ 	.byte	0x03, 0x50
        /*003a*/ 	.short	0x0000


	//----- nvinfo : EIATTR_MAXREG_COUNT
	.align		4
        /*003c*/ 	.byte	0x03, 0x1b
        /*003e*/ 	.short	0x00ff


	//----- nvinfo : EIATTR_MERCURY_ISA_VERSION
	.align		4
        /*0040*/ 	.byte	0x03, 0x5f
        /*0042*/ 	.short	0x0101


	//----- nvinfo : EIATTR_VRC_CTA_INIT_COUNT
	.align		4
        /*0044*/ 	.byte	0x02, 0x4a
	.zero		1
	.zero		1


	//----- nvinfo : EIATTR_EXIT_INSTR_OFFSETS
	.align		4
        /*0048*/ 	.byte	0x04, 0x1c
        /*004a*/ 	.short	(.L_36 - .L_35)


	//   ....[0]....
.L_35:
        /*004c*/ 	.word	0x00000040


	//   ....[1]....
        /*0050*/ 	.word	0x00000470


	//   ....[2]....
        /*0054*/ 	.word	0x00000620


	//   ....[3]....
        /*0058*/ 	.word	0x00000750


	//   ....[4]....
        /*005c*/ 	.word	0x00000840


	//----- nvinfo : EIATTR_CBANK_PARAM_SIZE
	.align		4
.L_36:
        /*0060*/ 	.byte	0x03, 0x19
        /*0062*/ 	.short	0x0014


	//----- nvinfo : EIATTR_PARAM_CBANK
	.align		4
        /*0064*/ 	.byte	0x04, 0x0a
        /*0066*/ 	.short	(.L_38 - .L_37)
	.align		4
.L_37:
        /*0068*/ 	.word	index@(.nv.constant0._Z15matrixCopyInRowPiPKii)
        /*006c*/ 	.short	0x0380
        /*006e*/ 	.short	0x0014


	//----- nvinfo : EIATTR_SW_WAR
	.align		4
.L_38:
        /*0070*/ 	.byte	0x04, 0x36
        /*0072*/ 	.short	(.L_40 - .L_39)
.L_39:
        /*0074*/ 	.word	0x00000008
.L_40:


//--------------------- .nv.callgraph             --------------------------
	.section	.nv.callgraph,"",@"SHT_CUDA_CALLGRAPH"
	.align	4
	.sectionentsize	8
	.align		4
        /*0000*/ 	.word	0x00000000
	.align		4
        /*0004*/ 	.word	0xffffffff
	.align		4
        /*0008*/ 	.word	0x00000000
	.align		4
        /*000c*/ 	.word	0xfffffffe
	.align		4
        /*0010*/ 	.word	0x00000000
	.align		4
        /*0014*/ 	.word	0xfffffffd
	.align		4
        /*0018*/ 	.word	0x00000000
	.align		4
        /*001c*/ 	.word	0xfffffffc


//--------------------- .nv.constant3             --------------------------
	.section	.nv.constant3,"a",@progbits
	.align	4
.nv.constant3:
	.type		devMatrixSize,@object
	.size		devMatrixSize,(.L_0 - devMatrixSize)
devMatrixSize:
	.zero		4
.L_0:


//--------------------- .text._Z15matrixCopyInColPiPKii --------------------------
	.section	.text._Z15matrixCopyInColPiPKii,"ax",@progbits
	.align	128
        .global         _Z15matrixCopyInColPiPKii
        .type           _Z15matrixCopyInColPiPKii,@function
        .size           _Z15matrixCopyInColPiPKii,(.L_x_11 - _Z15matrixCopyInColPiPKii)
        .other          _Z15matrixCopyInColPiPKii,@"STO_CUDA_ENTRY STV_DEFAULT"
_Z15matrixCopyInColPiPKii:
.text._Z15matrixCopyInColPiPKii:
[----:B------:R-:W-:Y:S08]  /*0000*/  LDC R1, c[0x0][0x37c] ;  /* 0x0000df00ff017b82 */ /* 0x000ff00000000800 */
[----:B------:R-:W0:Y:S01]  /*0010*/  LDC R0, c[0x0][0x390] ;  /* 0x0000e400ff007b82 */ /* 0x000e220000000800 */
[----:B------:R-:W1:Y:S01]  /*0020*/  S2R R3, SR_TID.X ;  /* 0x0000000000037919 */ /* 0x000e620000002100 */
[----:B------:R-:W2:Y:S06]  /*0030*/  S2R R5, SR_TID.Y ;  /* 0x0000000000057919 */ /* 0x000eac0000002200 */
[----:B------:R-:W3:Y:S08]  /*0040*/  S2UR UR4, SR_CTAID.Y ;  /* 0x00000000000479c3 */ /* 0x000ef00000002600 */
[----:B------:R-:W1:Y:S08]  /*0050*/  S2UR UR6, SR_CTAID.X ;  /* 0x00000000000679c3 */ /* 0x000e700000002500 */
[----:B------:R-:W1:Y:S01]  /*0060*/  LDC R2, c[0x0][0x370] ;  /* 0x0000dc00ff027b82 */ /* 0x000e620000000800 */
[----:B------:R-:W3:Y:S01]  /*0070*/  LDCU UR5, c[0x0][0x374] ;  /* 0x00006e80ff0577ac */ /* 0x000ee20008000800 */
[----:B0-----:R-:W-:Y:S01]  /*0080*/  ISETP.GE.AND P0, PT, R0, 0x1, PT ;  /* 0x000000010000780c */ /* 0x001fe20003f06270 */
[----:B---3--:R-:W-:Y:S01]  /*0090*/  UIMAD UR4, UR4, UR5, URZ ;  /* 0x00000005040472a4 */ /* 0x008fe2000f8e02ff */
[----:B-1----:R-:W-:-:S05]  /*00a0*/  IMAD R2, R2, UR6, R3 ;  /* 0x0000000602027c24 */ /* 0x002fca000f8e0203 */
[----:B--2---:R-:W-:-:S06]  /*00b0*/  IMAD R3, R5, R0, UR4 ;  /* 0x0000000405037e24 */ /* 0x004fcc000f8e0200 */
[----:B------:R-:W-:Y:S05]  /*00c0*/  @!P0 EXIT ;  /* 0x000000000000894d */ /* 0x000fea0003800000 */
[C---:B------:R-:W-:Y:S01]  /*00d0*/  ISETP.GE.U32.AND P1, PT, R0.reuse, 0x8, PT ;  /* 0x000000080000780c */ /* 0x040fe20003f26070 */
[----:B------:R-:W0:Y:S01]  /*00e0*/  LDCU.64 UR4, c[0x0][0x358] ;  /* 0x00006b00ff0477ac */ /* 0x000e220008000a00 */
[----:B------:R-:W-:Y:S01]  /*00f0*/  LOP3.LUT R22, R0, 0x7, RZ, 0xc0, !PT ;  /* 0x0000000700167812 */ /* 0x000fe200078ec0ff */
[----:B------:R-:W-:-:S03]  /*0100*/  HFMA2 R4, -RZ, RZ, 0, 0 ;  /* 0x00000000ff047431 */ /* 0x000fc600000001ff */
[----:B------:R-:W-:-:S07]  /*0110*/  ISETP.NE.AND P0, PT, R22, RZ, PT ;  /* 0x000000ff1600720c */ /* 0x000fce0003f05270 */
[----:B------:R-:W-:Y:S06]  /*0120*/  @!P1 BRA `(.L_x_0) ;  /* 0x0000000000a89947 */ /* 0x000fec0003800000 */
[----:B------:R-:W1:Y:S01]  /*0130*/  LDC R5, c[0x3][RZ] ;  /* 0x00c00000ff057b82 */ /* 0x000e620000000800 */
[----:B------:R-:W-:-:S04]  /*0140*/  LOP3.LUT R4, R0, 0x7ffffff8, RZ, 0xc0, !PT ;  /* 0x7ffffff800047812 */ /* 0x000fc800078ec0ff */
[----:B------:R-:W-:Y:S01]  /*0150*/  IADD3 R7, PT, PT, -R4, RZ, RZ ;  /* 0x000000ff04077210 */ /* 0x000fe20007ffe1ff */
[----:B-1----:R-:W-:-:S07]  /*0160*/  IMAD R6, R3, R5, R2 ;  /* 0x0000000503067224 */ /* 0x002fce00078e0202 */
.L_x_1:
[----:B-1----:R-:W1:Y:S08]  /*0170*/  LDC.64 R8, c[0x0][0x388] ;  /* 0x0000e200ff087b82 */ /* 0x002e700000000a00 */
[----:B------:R-:W2:Y:S01]  /*0180*/  LDC.64 R10, c[0x0][0x380] ;  /* 0x0000e000ff0a7b82 */ /* 0x000ea20000000a00 */
[----:B-1----:R-:W-:-:S05]  /*0190*/  IMAD.WIDE R8, R6, 0x4, R8 ;  /* 0x0000000406087825 */ /* 0x002fca00078e0208 */
[----:B0-----:R-:W3:Y:S01]  /*01a0*/  LDG.E R23, desc[UR4][R8.64] ;  /* 0x0000000408177981 */ /* 0x001ee2000c1e1900 */
[----:B------:R-:W-:-:S04]  /*01b0*/  IMAD.WIDE R12, R5, 0x4, R8 ;  /* 0x00000004050c7825 */ /* 0x000fc800078e0208 */
[----:B--2---:R-:W-:-:S05]  /*01c0*/  IMAD.WIDE R10, R6, 0x4, R10 ;  /* 0x00000004060a7825 */ /* 0x004fca00078e020a */
[----:B---3--:R0:W-:Y:S04]  /*01d0*/  STG.E desc[UR4][R10.64], R23 ;  /* 0x000000170a007986 */ /* 0x0081e8000c101904 */
[----:B------:R-:W2:Y:S01]  /*01e0*/  LDG.E R25, desc[UR4][R12.64] ;  /* 0x000000040c197981 */ /* 0x000ea2000c1e1900 */
[----:B------:R-:W-:-:S04]  /*01f0*/  IMAD.WIDE R14, R5, 0x4, R10 ;  /* 0x00000004050e7825 */ /* 0x000fc800078e020a */
[C---:B------:R-:W-:Y:S01]  /*0200*/  IMAD.WIDE R16, R5.reuse, 0x4, R12 ;  /* 0x0000000405107825 */ /* 0x040fe200078e020c */
[----:B--2---:R1:W-:Y:S04]  /*0210*/  STG.E desc[UR4][R14.64], R25 ;  /* 0x000000190e007986 */ /* 0x0043e8000c101904 */
[----:B------:R-:W2:Y:S01]  /*0220*/  LDG.E R27, desc[UR4][R16.64] ;  /* 0x00000004101b7981 */ /* 0x000ea2000c1e1900 */
[----:B------:R-:W-:-:S04]  /*0230*/  IMAD.WIDE R18, R5, 0x4, R14 ;  /* 0x0000000405127825 */ /* 0x000fc800078e020e */
[C---:B------:R-:W-:Y:S01]  /*0240*/  IMAD.WIDE R8, R5.reuse, 0x4, R16 ;  /* 0x0000000405087825 */ /* 0x040fe200078e0210 */
[----:B--2---:R2:W-:Y:S04]  /*0250*/  STG.E desc[UR4][R18.64], R27 ;  /* 0x0000001b12007986 */ /* 0x0045e8000c101904 */
[----:B------:R-:W3:Y:S01]  /*0260*/  LDG.E R29, desc[UR4][R8.64] ;  /* 0x00000004081d7981 */ /* 0x000ee2000c1e1900 */
[----:B------:R-:W-:-:S04]  /*0270*/  IMAD.WIDE R20, R5, 0x4, R18 ;  /* 0x0000000405147825 */ /* 0x000fc800078e0212 */
[C---:B0-----:R-:W-:Y:S01]  /*0280*/  IMAD.WIDE R10, R5.reuse, 0x4, R8 ;  /* 0x00000004050a7825 */ /* 0x041fe200078e0208 */
[----:B---3--:R0:W-:Y:S04]  /*0290*/  STG.E desc[UR4][R20.64], R29 ;  /* 0x0000001d14007986 */ /* 0x0081e8000c101904 */
[----:B------:R-:W3:Y:S01]  /*02a0*/  LDG.E R23, desc[UR4][R10.64] ;  /* 0x000000040a177981 */ /* 0x000ee2000c1e1900 */
[----:B------:R-:W-:-:S04]  /*02b0*/  IMAD.WIDE R12, R5, 0x4, R20 ;  /* 0x00000004050c7825 */ /* 0x000fc800078e0214 */
[C---:B-1----:R-:W-:Y:S01]  /*02c0*/  IMAD.WIDE R14, R5.reuse, 0x4, R10 ;  /* 0x00000004050e7825 */ /* 0x042fe200078e020a */
[----:B---3--:R1:W-:Y:S04]  /*02d0*/  STG.E desc[UR4][R12.64], R23 ;  /* 0x000000170c007986 */ /* 0x0083e8000c101904 */
[----:B------:R-:W3:Y:S01]  /*02e0*/  LDG.E R25, desc[UR4][R14.64] ;  /* 0x000000040e197981 */ /* 0x000ee2000c1e1900 */
[----:B------:R-:W-:-:S04]  /*02f0*/  IMAD.WIDE R16, R5, 0x4, R12 ;  /* 0x0000000405107825 */ /* 0x000fc800078e020c */
[C---:B--2---:R-:W-:Y:S01]  /*0300*/  IMAD.WIDE R18, R5.reuse, 0x4, R14 ;  /* 0x0000000405127825 */ /* 0x044fe200078e020e */
[----:B---3--:R1:W-:Y:S04]  /*0310*/  STG.E desc[UR4][R16.64], R25 ;  /* 0x0000001910007986 */ /* 0x0083e8000c101904 */
[----:B------:R-:W2:Y:S01]  /*0320*/  LDG.E R27, desc[UR4][R18.64] ;  /* 0x00000004121b7981 */ /* 0x000ea2000c1e1900 */
[----:B------:R-:W-:-:S04]  /*0330*/  IMAD.WIDE R8, R5, 0x4, R16 ;  /* 0x0000000405087825 */ /* 0x000fc800078e0210 */
[----:B0-----:R-:W-:Y:S01]  /*0340*/  IMAD.WIDE R20, R5, 0x4, R18 ;  /* 0x0000000405147825 */ /* 0x001fe200078e0212 */
[----:B------:R-:W-:-:S04]  /*0350*/  IADD3 R7, PT, PT, R7, 0x8, RZ ;  /* 0x0000000807077810 */ /* 0x000fc80007ffe0ff */
[----:B------:R-:W-:Y:S01]  /*0360*/  ISETP.NE.AND P1, PT, R7, RZ, PT ;  /* 0x000000ff0700720c */ /* 0x000fe20003f25270 */
[----:B--2---:R1:W-:Y:S04]  /*0370*/  STG.E desc[UR4][R8.64], R27 ;  /* 0x0000001b08007986 */ /* 0x0043e8000c101904 */
[----:B------:R-:W2:Y:S01]  /*0380*/  LDG.E R21, desc[UR4][R20.64] ;  /* 0x0000000414157981 */ /* 0x000ea2000c1e1900 */
[C---:B------:R-:W-:Y:S01]  /*0390*/  IMAD.WIDE R10, R5.reuse, 0x4, R8 ;  /* 0x00000004050a7825 */ /* 0x040fe200078e0208 */
[----:B------:R-:W-:-:S04]  /*03a0*/  LEA R6, R5, R6, 0x3 ;  /* 0x0000000605067211 */ /* 0x000fc800078e18ff */
[----:B--2---:R1:W-:Y:S02]  /*03b0*/  STG.E desc[UR4][R10.64], R21 ;  /* 0x000000150a007986 */ /* 0x0043e4000c101904 */
[----:B------:R-:W-:Y:S05]  /*03c0*/  @P1 BRA `(.L_x_1) ;  /* 0xfffffffc00681947 */ /* 0x000fea000383ffff */
.L_x_0:
[----:B0-----:R-:W-:Y:S05]  /*03d0*/  @!P0 EXIT ;  /* 0x000000000000894d */ /* 0x001fea0003800000 */
[----:B------:R-:W-:Y:S02]  /*03e0*/  ISETP.GE.U32.AND P0, PT, R22, 0x4, PT ;  /* 0x000000041600780c */ /* 0x000fe40003f06070 */
[----:B------:R-:W-:-:S04]  /*03f0*/  LOP3.LUT R20, R0, 0x3, RZ, 0xc0, !PT ;  /* 0x0000000300147812 */ /* 0x000fc800078ec0ff */
[----:B------:R-:W-:-:S07]  /*0400*/  ISETP.NE.AND P1, PT, R20, RZ, PT ;  /* 0x000000ff1400720c */ /* 0x000fce0003f25270 */
[----:B------:R-:W-:Y:S06]  /*0410*/  @!P0 BRA `(.L_x_2) ;  /* 0x0000000000588947 */ /* 0x000fec0003800000 */
[----:B------:R-:W0:Y:S01]  /*0420*/  LDC R5, c[0x3][RZ] ;  /* 0x00c00000ff057b82 */ /* 0x000e220000000800 */
[----:B-1----:R-:W-:-:S07]  /*0430*/  IADD3 R8, PT, PT, R3, R4, RZ ;  /* 0x0000000403087210 */ /* 0x002fce0007ffe0ff */
[----:B------:R-:W1:Y:S01]  /*0440*/  LDC.64 R6, c[0x0][0x388] ;  /* 0x0000e200ff067b82 */ /* 0x000e620000000a00 */
[----:B0-----:R-:W-:-:S07]  /*0450*/  IMAD R11, R8, R5, R2 ;  /* 0x00000005080b7224 */ /* 0x001fce00078e0202 */
[----:B------:R-:W0:Y:S01]  /*0460*/  LDC.64 R8, c[0x0][0x380] ;  /* 0x0000e000ff087b82 */ /* 0x000e220000000a00 */
[----:B-1----:R-:W-:-:S05]  /*0470*/  IMAD.WIDE R6, R11, 0x4, R6 ;  /* 0x000000040b067825 */ /* 0x002fca00078e0206 */
[----:B------:R-:W2:Y:S01]  /*0480*/  LDG.E R21, desc[UR4][R6.64] ;  /* 0x0000000406157981 */ /* 0x000ea2000c1e1900 */
[----:B0-----:R-:W-:-:S04]  /*0490*/  IMAD.WIDE R8, R11, 0x4, R8 ;  /* 0x000000040b087825 */ /* 0x001fc800078e0208 */
[C---:B------:R-:W-:Y:S01]  /*04a0*/  IMAD.WIDE R10, R5.reuse, 0x4, R6 ;  /* 0x00000004050a7825 */ /* 0x040fe200078e0206 */
[----:B--2---:R0:W-:Y:S04]  /*04b0*/  STG.E desc[UR4][R8.64], R21 ;  /* 0x0000001508007986 */ /* 0x0041e8000c101904 */
[----:B------:R-:W2:Y:S01]  /*04c0*/  LDG.E R23, desc[UR4][R10.64] ;  /* 0x000000040a177981 */ /* 0x000ea2000c1e1900 */
[----:B------:R-:W-:-:S04]  /*04d0*/  IMAD.WIDE R12, R5, 0x4, R8 ;  /* 0x00000004050c7825 */ /* 0x000fc800078e0208 */
[C---:B------:R-:W-:Y:S01]  /*04e0*/  IMAD.WIDE R14, R5.reuse, 0x4, R10 ;  /* 0x00000004050e7825 */ /* 0x040fe200078e020a */
[----:B--2---:R0:W-:Y:S04]  /*04f0*/  STG.E desc[UR4][R12.64], R23 ;  /* 0x000000170c007986 */ /* 0x0041e8000c101904 */
[----:B------:R-:W2:Y:S01]  /*0500*/  LDG.E R25, desc[UR4][R14.64] ;  /* 0x000000040e197981 */ /* 0x000ea2000c1e1900 */
[----:B------:R-:W-:-:S04]  /*0510*/  IMAD.WIDE R16, R5, 0x4, R12 ;  /* 0x0000000405107825 */ /* 0x000fc800078e020c */
[C---:B------:R-:W-:Y:S01]  /*0520*/  IMAD.WIDE R6, R5.reuse, 0x4, R14 ;  /* 0x0000000405067825 */ /* 0x040fe200078e020e */
[----:B--2---:R0:W-:Y:S05]  /*0530*/  STG.E desc[UR4][R16.64], R25 ;  /* 0x0000001910007986 */ /* 0x0041ea000c101904 */
[----:B------:R-:W2:Y:S01]  /*0540*/  LDG.E R7, desc[UR4][R6.64] ;  /* 0x0000000406077981 */ /* 0x000ea2000c1e1900 */
[----:B------:R-:W-:Y:S01]  /*0550*/  IMAD.WIDE R18, R5, 0x4, R16 ;  /* 0x0000000405127825 */ /* 0x000fe200078e0210 */
[----:B------:R-:W-:-:S04]  /*0560*/  IADD3 R4, PT, PT, R4, 0x4, RZ ;  /* 0x0000000404047810 */ /* 0x000fc80007ffe0ff */
[----:B--2---:R0:W-:Y:S03]  /*0570*/  STG.E desc[UR4][R18.64], R7 ;  /* 0x0000000712007986 */ /* 0x0041e6000c101904 */
.L_x_2:
[----:B------:R-:W-:Y:S05]  /*0580*/  @!P1 EXIT ;  /* 0x000000000000994d */ /* 0x000fea0003800000 */
[----:B------:R-:W-:Y:S02]  /*0590*/  ISETP.NE.AND P0, PT, R20, 0x1, PT ;  /* 0x000000011400780c */ /* 0x000fe40003f05270 */
[----:B------:R-:W-:-:S04]  /*05a0*/  LOP3.LUT R0, R0, 0x1, RZ, 0xc0, !PT ;  /* 0x0000000100007812 */ /* 0x000fc800078ec0ff */
[----:B------:R-:W-:-:S07]  /*05b0*/  ISETP.NE.U32.AND P1, PT, R0, 0x1, PT ;  /* 0x000000010000780c */ /* 0x000fce0003f25070 */
[----:B------:R-:W-:Y:S06]  /*05c0*/  @!P0 BRA `(.L_x_3) ;  /* 0x0000000000388947 */ /* 0x000fec0003800000 */
[----:B01----:R-:W0:Y:S01]  /*05d0*/  LDC R13, c[0x3][RZ] ;  /* 0x00c00000ff0d7b82 */ /* 0x003e220000000800 */
[----:B------:R-:W-:-:S07]  /*05e0*/  IADD3 R5, PT, PT, R3, R4, RZ ;  /* 0x0000000403057210 */ /* 0x000fce0007ffe0ff */
[----:B------:R-:W1:Y:S08]  /*05f0*/  LDC.64 R6, c[0x0][0x388] ;  /* 0x0000e200ff067b82 */ /* 0x000e700000000a00 */
[----:B------:R-:W2:Y:S01]  /*0600*/  LDC.64 R8, c[0x0][0x380] ;  /* 0x0000e000ff087b82 */ /* 0x000ea20000000a00 */
[----:B0-----:R-:W-:-:S04]  /*0610*/  IMAD R11, R5, R13, R2 ;  /* 0x0000000d050b7224 */ /* 0x001fc800078e0202 */
[----:B-1----:R-:W-:-:S05]  /*0620*/  IMAD.WIDE R6, R11, 0x4, R6 ;  /* 0x000000040b067825 */ /* 0x002fca00078e0206 */
[----:B------:R-:W3:Y:S01]  /*0630*/  LDG.E R5, desc[UR4][R6.64] ;  /* 0x0000000406057981 */ /* 0x000ee2000c1e1900 */
[----:B--2---:R-:W-:-:S04]  /*0640*/  IMAD.WIDE R8, R11, 0x4, R8 ;  /* 0x000000040b087825 */ /* 0x004fc800078e0208 */
[C---:B------:R-:W-:Y:S01]  /*0650*/  IMAD.WIDE R10, R13.reuse, 0x4, R6 ;  /* 0x000000040d0a7825 */ /* 0x040fe200078e0206 */
[----:B---3--:R2:W-:Y:S05]  /*0660*/  STG.E desc[UR4][R8.64], R5 ;  /* 0x0000000508007986 */ /* 0x0085ea000c101904 */
[----:B------:R-:W3:Y:S01]  /*0670*/  LDG.E R11, desc[UR4][R10.64] ;  /* 0x000000040a0b7981 */ /* 0x000ee2000c1e1900 */
[----:B------:R-:W-:Y:S01]  /*0680*/  IMAD.WIDE R12, R13, 0x4, R8 ;  /* 0x000000040d0c7825 */ /* 0x000fe200078e0208 */
[----:B------:R-:W-:-:S04]  /*0690*/  IADD3 R4, PT, PT, R4, 0x2, RZ ;  /* 0x0000000204047810 */ /* 0x000fc80007ffe0ff */
[----:B---3--:R2:W-:Y:S03]  /*06a0*/  STG.E desc[UR4][R12.64], R11 ;  /* 0x0000000b0c007986 */ /* 0x0085e6000c101904 */
.L_x_3:
[----:B------:R-:W-:Y:S05]  /*06b0*/  @P1 EXIT ;  /* 0x000000000000194d */ /* 0x000fea0003800000 */
[----:B0-----:R-:W0:Y:S01]  /*06c0*/  LDC.64 R6, c[0x0][0x388] ;  /* 0x0000e200ff067b82 */ /* 0x001e220000000a00 */
[----:B------:R-:W1:Y:S01]  /*06d0*/  LDCU UR6, c[0x3][URZ] ;  /* 0x00c00000ff0677ac */ /* 0x000e620008000800 */
[----:B------:R-:W-:-:S06]  /*06e0*/  IADD3 R3, PT, PT, R3, R4, RZ ;  /* 0x0000000403037210 */ /* 0x000fcc0007ffe0ff */
[----:B--2---:R-:W2:Y:S01]  /*06f0*/  LDC.64 R4, c[0x0][0x380] ;  /* 0x0000e000ff047b82 */ /* 0x004ea20000000a00 */
[----:B-1----:R-:W-:-:S04]  /*0700*/  IMAD R9, R3, UR6, R2 ;  /* 0x0000000603097c24 */ /* 0x002fc8000f8e0202 */
[----:B0-----:R-:W-:-:S06]  /*0710*/  IMAD.WIDE R2, R9, 0x4, R6 ;  /* 0x0000000409027825 */ /* 0x001fcc00078e0206 */
[----:B------:R-:W3:Y:S01]  /*0720*/  LDG.E R3, desc[UR4][R2.64] ;  /* 0x0000000402037981 */ /* 0x000ee2000c1e1900 */
[----:B--2---:R-:W-:-:S05]  /*0730*/  IMAD.WIDE R4, R9, 0x4, R4 ;  /* 0x0000000409047825 */ /* 0x004fca00078e0204 */
[----:B---3--:R-:W-:Y:S01]  /*0740*/  STG.E desc[UR4][R4.64], R3 ;  /* 0x0000000304007986 */ /* 0x008fe2000c101904 */
[----:B------:R-:W-:Y:S05]  /*0750*/  EXIT ;  /* 0x000000000000794d */ /* 0x000fea0003800000 */
.L_x_4:
[----:B------:R-:W-:-:S00]  /*0760*/  BRA `(.L_x_4) ;  /* 0xfffffffc00fc7947 */ /* 0x000fc0000383ffff */
[----:B------:R-:W-:-:S00]  /*0770*/  NOP ;  /* 0x0000000000007918 */ /* 0x000fc00000000000 */
        /* <DEDUP_REMOVED lines=8> */
.L_x_11:


//--------------------- .text._Z15matrixCopyInRowPiPKii --------------------------
	.section	.text._Z15matrixCopyInRowPiPKii,"ax",@progbits
	.align	128
        .global         _Z15matrixCopyInRowPiPKii
        .type           _Z15matrixCopyInRowPiPKii,@function
        .size           _Z15matrixCopyInRowPiPKii,(.L_x_12 - _Z15matrixCopyInRowPiPKii)
        .other          _Z15matrixCopyInRowPiPKii,@"STO_CUDA_ENTRY STV_DEFAULT"
_Z15matrixCopyInRowPiPKii:
.text._Z15matrixCopyInRowPiPKii:
[----:B------:R-:W-:Y:S08]  /*0000*/  LDC R1, c[0x0][0x37c] ;  /* 0x0000df00ff017b82 */ /* 0x000ff00000000800 */
[----:B------:R-:W0:Y:S08]  /*0010*/  LDC R0, c[0x0][0x390] ;  /* 0x0000e400ff007b82 */ /* 0x000e300000000800 */
[----:B------:R-:W1:Y:S01]  /*0020*/  S2UR UR4, SR_CTAID.X ;  /* 0x00000000000479c3 */ /* 0x000e620000002500 */
[----:B0-----:R-:W-:-:S13]  /*0030*/  ISETP.GE.AND P0, PT, R0, 0x1, PT ;  /* 0x000000010000780c */ /* 0x001fda0003f06270 */
[----:B-1----:R-:W-:Y:S05]  /*0040*/  @!P0 EXIT ;  /* 0x000000000000894d */ /* 0x002fea0003800000 */
[----:B------:R-:W0:Y:S01]  /*0050*/  S2R R2, SR_TID.Y ;  /* 0x0000000000027919 */ /* 0x000e220000002200 */
[----:B------:R-:W1:Y:S01]  /*0060*/  LDCU UR5, c[0x0][0x370] ;  /* 0x00006e00ff0577ac */ /* 0x000e620008000800 */
[C---:B------:R-:W-:Y:S01]  /*0070*/  ISETP.GE.U32.AND P1, PT, R0.reuse, 0x10, PT ;  /* 0x000000100000780c */ /* 0x040fe20003f26070 */
[----:B------:R-:W-:Y:S01]  /*0080*/  HFMA2 R4, -RZ, RZ, 0, 0 ;  /* 0x00000000ff047431 */ /* 0x000fe200000001ff */
[----:B------:R-:W0:Y:S01]  /*0090*/  S2R R5, SR_CTAID.Y ;  /* 0x0000000000057919 */ /* 0x000e220000002600 */
[----:B------:R-:W0:Y:S01]  /*00a0*/  LDCU UR6, c[0x0][0x374] ;  /* 0x00006e80ff0677ac */ /* 0x000e220008000800 */
[----:B------:R-:W-:Y:S01]  /*00b0*/  LOP3.LUT R12, R0, 0xf, RZ, 0xc0, !PT ;  /* 0x0000000f000c7812 */ /* 0x000fe200078ec0ff */
[----:B------:R-:W2:Y:S01]  /*00c0*/  S2R R3, SR_TID.X ;  /* 0x0000000000037919 */ /* 0x000ea20000002100 */
[----:B------:R-:W3:Y:S02]  /*00d0*/  LDCU UR14, c[0x3][URZ] ;  /* 0x00c00000ff0e77ac */ /* 0x000ee40008000800 */
[----:B------:R-:W-:Y:S01]  /*00e0*/  ISETP.NE.AND P0, PT, R12, RZ, PT ;  /* 0x000000ff0c00720c */ /* 0x000fe20003f05270 */
[----:B------:R-:W4:Y:S01]  /*00f0*/  LDCU.64 UR12, c[0x0][0x358] ;  /* 0x00006b00ff0c77ac */ /* 0x000f220008000a00 */
[----:B-1----:R-:W-:Y:S01]  /*0100*/  UIMAD UR4, UR4, UR5, URZ ;  /* 0x00000005040472a4 */ /* 0x002fe2000f8e02ff */
[----:B0-----:R-:W-:-:S05]  /*0110*/  IMAD R2, R5, UR6, R2 ;  /* 0x0000000605027c24 */ /* 0x001fca000f8e0202 */
[----:B--2---:R-:W-:-:S04]  /*0120*/  IMAD R5, R3, R0, UR4 ;  /* 0x0000000403057e24 */ /* 0x004fc8000f8e0200 */
[----:B---3--:R-:W-:Y:S01]  /*0130*/  IMAD R5, R2, UR14, R5 ;  /* 0x0000000e02057c24 */ /* 0x008fe2000f8e0205 */
[----:B----4-:R-:W-:Y:S06]  /*0140*/  @!P1 BRA `(.L_x_5) ;  /* 0x0000000000c89947 */ /* 0x010fec0003800000 */
[----:B------:R-:W0:Y:S01]  /*0150*/  LDCU.128 UR8, c[0x0][0x380] ;  /* 0x00007000ff0877ac */ /* 0x000e220008000c00 */
[----:B------:R-:W-:Y:S02]  /*0160*/  LOP3.LUT R4, R0, 0x7ffffff0, RZ, 0xc0, !PT ;  /* 0x7ffffff000047812 */ /* 0x000fe400078ec0ff */
[----:B------:R-:W-:-:S03]  /*0170*/  MOV R10, R5 ;  /* 0x00000005000a7202 */ /* 0x000fc60000000f00 */
[----:B------:R-:W-:Y:S01]  /*0180*/  IMAD.MOV R11, RZ, RZ, -R4 ;  /* 0x000000ffff0b7224 */ /* 0x000fe200078e0a04 */
[----:B0-----:R-:W-:Y:S02]  /*0190*/  UIADD3 UR7, UP0, UPT, UR10, 0x20, URZ ;  /* 0x000000200a077890 */ /* 0x001fe4000ff1e0ff */
[----:B------:R-:W-:Y:S02]  /*01a0*/  UIADD3 UR5, UP1, UPT, UR8, 0x20, URZ ;  /* 0x0000002008057890 */ /* 0x000fe4000ff3e0ff */
[----:B------:R-:W-:Y:S02]  /*01b0*/  UIADD3.X UR8, UPT, UPT, URZ, UR11, URZ, UP0, !UPT ;  /* 0x0000000bff087290 */ /* 0x000fe400087fe4ff */
[----:B------:R-:W-:-:S12]  /*01c0*/  UIADD3.X UR6, UPT, UPT, URZ, UR9, URZ, UP1, !UPT ;  /* 0x00000009ff067290 */ /* 0x000fd80008ffe4ff */
.L_x_6:
[----:B------:R-:W-:Y:S01]  /*01d0*/  MOV R6, UR7 ;  /* 0x0000000700067c02 */ /* 0x000fe20008000f00 */
[----:B------:R-:W-:-:S04]  /*01e0*/  IMAD.U32 R7, RZ, RZ, UR8 ;  /* 0x00000008ff077e24 */ /* 0x000fc8000f8e00ff */
[----:B------:R-:W-:-:S05]  /*01f0*/  IMAD.WIDE R6, R10, 0x4, R6 ;  /* 0x000000040a067825 */ /* 0x000fca00078e0206 */
[----:B----4-:R-:W2:Y:S01]  /*0200*/  LDG.E R13, desc[UR12][R6.64+-0x20] ;  /* 0xffffe00c060d7981 */ /* 0x010ea2000c1e1900 */
[----:B------:R-:W-:Y:S01]  /*0210*/  MOV R8, UR5 ;  /* 0x0000000500087c02 */ /* 0x000fe20008000f00 */
[----:B------:R-:W-:-:S04]  /*0220*/  IMAD.U32 R9, RZ, RZ, UR6 ;  /* 0x00000006ff097e24 */ /* 0x000fc8000f8e00ff */
[----:B------:R-:W-:-:S05]  /*0230*/  IMAD.WIDE R8, R10, 0x4, R8 ;  /* 0x000000040a087825 */ /* 0x000fca00078e0208 */
[----:B--2---:R0:W-:Y:S04]  /*0240*/  STG.E desc[UR12][R8.64+-0x20], R13 ;  /* 0xffffe00d08007986 */ /* 0x0041e8000c10190c */
[----:B------:R-:W2:Y:S04]  /*0250*/  LDG.E R15, desc[UR12][R6.64+-0x1c] ;  /* 0xffffe40c060f7981 */ /* 0x000ea8000c1e1900 */
[----:B--2---:R1:W-:Y:S04]  /*0260*/  STG.E desc[UR12][R8.64+-0x1c], R15 ;  /* 0xffffe40f08007986 */ /* 0x0043e8000c10190c */
[----:B------:R-:W2:Y:S04]  /*0270*/  LDG.E R17, desc[UR12][R6.64+-0x18] ;  /* 0xffffe80c06117981 */ /* 0x000ea8000c1e1900 */
[----:B--2---:R2:W-:Y:S04]  /*0280*/  STG.E desc[UR12][R8.64+-0x18], R17 ;  /* 0xffffe81108007986 */ /* 0x0045e8000c10190c */
[----:B------:R-:W3:Y:S04]  /*0290*/  LDG.E R19, desc[UR12][R6.64+-0x14] ;  /* 0xffffec0c06137981 */ /* 0x000ee8000c1e1900 */
[----:B---3--:R3:W-:Y:S04]  /*02a0*/  STG.E desc[UR12][R8.64+-0x14], R19 ;  /* 0xffffec1308007986 */ /* 0x0087e8000c10190c */
[----:B------:R-:W4:Y:S04]  /*02b0*/  LDG.E R21, desc[UR12][R6.64+-0x10] ;  /* 0xfffff00c06157981 */ /* 0x000f28000c1e1900 */
[----:B----4-:R4:W-:Y:S04]  /*02c0*/  STG.E desc[UR12][R8.64+-0x10], R21 ;  /* 0xfffff01508007986 */ /* 0x0109e8000c10190c */
[----:B------:R-:W5:Y:S04]  /*02d0*/  LDG.E R23, desc[UR12][R6.64+-0xc] ;  /* 0xfffff40c06177981 */ /* 0x000f68000c1e1900 */
[----:B-----5:R5:W-:Y:S04]  /*02e0*/  STG.E desc[UR12][R8.64+-0xc], R23 ;  /* 0xfffff41708007986 */ /* 0x020be8000c10190c */
[----:B0-----:R-:W2:Y:S04]  /*02f0*/  LDG.E R13, desc[UR12][R6.64+-0x8] ;  /* 0xfffff80c060d7981 */ /* 0x001ea8000c1e1900 */
[----:B--2---:R0:W-:Y:S04]  /*0300*/  STG.E desc[UR12][R8.64+-0x8], R13 ;  /* 0xfffff80d08007986 */ /* 0x0041e8000c10190c */
[----:B-1----:R-:W2:Y:S04]  /*0310*/  LDG.E R15, desc[UR12][R6.64+-0x4] ;  /* 0xfffffc0c060f7981 */ /* 0x002ea8000c1e1900 */
[----:B--2---:R1:W-:Y:S04]  /*0320*/  STG.E desc[UR12][R8.64+-0x4], R15 ;  /* 0xfffffc0f08007986 */ /* 0x0043e8000c10190c */
[----:B------:R-:W2:Y:S04]  /*0330*/  LDG.E R17, desc[UR12][R6.64] ;  /* 0x0000000c06117981 */ /* 0x000ea8000c1e1900 */
[----:B--2---:R2:W-:Y:S04]  /*0340*/  STG.E desc[UR12][R8.64], R17 ;  /* 0x0000001108007986 */ /* 0x0045e8000c10190c */
[----:B---3--:R-:W3:Y:S04]  /*0350*/  LDG.E R19, desc[UR12][R6.64+0x4] ;  /* 0x0000040c06137981 */ /* 0x008ee8000c1e1900 */
[----:B---3--:R3:W-:Y:S04]  /*0360*/  STG.E desc[UR12][R8.64+0x4], R19 ;  /* 0x0000041308007986 */ /* 0x0087e8000c10190c */
[----:B----4-:R-:W4:Y:S04]  /*0370*/  LDG.E R21, desc[UR12][R6.64+0x8] ;  /* 0x0000080c06157981 */ /* 0x010f28000c1e1900 */
[----:B----4-:R4:W-:Y:S04]  /*0380*/  STG.E desc[UR12][R8.64+0x8], R21 ;  /* 0x0000081508007986 */ /* 0x0109e8000c10190c */
[----:B-----5:R-:W5:Y:S04]  /*0390*/  LDG.E R23, desc[UR12][R6.64+0xc] ;  /* 0x00000c0c06177981 */ /* 0x020f68000c1e1900 */
[----:B-----5:R4:W-:Y:S04]  /*03a0*/  STG.E desc[UR12][R8.64+0xc], R23 ;  /* 0x00000c1708007986 */ /* 0x0209e8000c10190c */
[----:B0-----:R-:W5:Y:S04]  /*03b0*/  LDG.E R13, desc[UR12][R6.64+0x10] ;  /* 0x0000100c060d7981 */ /* 0x001f68000c1e1900 */
[----:B-----5:R4:W-:Y:S04]  /*03c0*/  STG.E desc[UR12][R8.64+0x10], R13 ;  /* 0x0000100d08007986 */ /* 0x0209e8000c10190c */
[----:B-1----:R-:W5:Y:S04]  /*03d0*/  LDG.E R15, desc[UR12][R6.64+0x14] ;  /* 0x0000140c060f7981 */ /* 0x002f68000c1e1900 */
[----:B-----5:R4:W-:Y:S04]  /*03e0*/  STG.E desc[UR12][R8.64+0x14], R15 ;  /* 0x0000140f08007986 */ /* 0x0209e8000c10190c */
[----:B--2---:R-:W2:Y:S01]  /*03f0*/  LDG.E R17, desc[UR12][R6.64+0x18] ;  /* 0x0000180c06117981 */ /* 0x004ea2000c1e1900 */
[----:B------:R-:W-:-:S04]  /*0400*/  IADD3 R11, PT, PT, R11, 0x10, RZ ;  /* 0x000000100b0b7810 */ /* 0x000fc80007ffe0ff */
[----:B------:R-:W-:Y:S01]  /*0410*/  ISETP.NE.AND P1, PT, R11, RZ, PT ;  /* 0x000000ff0b00720c */ /* 0x000fe20003f25270 */
[----:B--2---:R4:W-:Y:S04]  /*0420*/  STG.E desc[UR12][R8.64+0x18], R17 ;  /* 0x0000181108007986 */ /* 0x0049e8000c10190c */
[----:B---3--:R-:W2:Y:S01]  /*0430*/  LDG.E R19, desc[UR12][R6.64+0x1c] ;  /* 0x00001c0c06137981 */ /* 0x008ea2000c1e1900 */
[----:B------:R-:W-:-:S03]  /*0440*/  VIADD R10, R10, 0x10 ;  /* 0x000000100a0a7836 */ /* 0x000fc60000000000 */
[----:B--2---:R4:W-:Y:S04]  /*0450*/  STG.E desc[UR12][R8.64+0x1c], R19 ;  /* 0x00001c1308007986 */ /* 0x0049e8000c10190c */
[----:B------:R-:W-:Y:S05]  /*0460*/  @P1 BRA `(.L_x_6) ;  /* 0xfffffffc00581947 */ /* 0x000fea000383ffff */
.L_x_5:
[----:B------:R-:W-:Y:S05]  /*0470*/  @!P0 EXIT ;  /* 0x000000000000894d */ /* 0x000fea0003800000 */
[----:B------:R-:W-:Y:S02]  /*0480*/  ISETP.GE.U32.AND P0, PT, R12, 0x8, PT ;  /* 0x000000080c00780c */ /* 0x000fe40003f06070 */
[----:B------:R-:W-:-:S04]  /*0490*/  LOP3.LUT R14, R0, 0x7, RZ, 0xc0, !PT ;  /* 0x00000007000e7812 */ /* 0x000fc800078ec0ff */
[----:B------:R-:W-:-:S07]  /*04a0*/  ISETP.NE.AND P1, PT, R14, RZ, PT ;  /* 0x000000ff0e00720c */ /* 0x000fce0003f25270 */
[----:B------:R-:W-:Y:S06]  /*04b0*/  @!P0 BRA `(.L_x_7) ;  /* 0x0000000000588947 */ /* 0x000fec0003800000 */
[----:B------:R-:W0:Y:S01]  /*04c0*/  LDC.64 R6, c[0x0][0x388] ;  /* 0x0000e200ff067b82 */ /* 0x000e220000000a00 */
[----:B------:R-:W-:-:S07]  /*04d0*/  IADD3 R11, PT, PT, R5, R4, RZ ;  /* 0x00000004050b7210 */ /* 0x000fce0007ffe0ff */
[----:B----4-:R-:W1:Y:S01]  /*04e0*/  LDC.64 R8, c[0x0][0x380] ;  /* 0x0000e000ff087b82 */ /* 0x010e620000000a00 */
[----:B0-----:R-:W-:-:S05]  /*04f0*/  IMAD.WIDE R6, R11, 0x4, R6 ;  /* 0x000000040b067825 */ /* 0x001fca00078e0206 */
[----:B------:R-:W2:Y:S01]  /*0500*/  LDG.E R13, desc[UR12][R6.64] ;  /* 0x0000000c060d7981 */ /* 0x000ea2000c1e1900 */
[----:B-1----:R-:W-:-:S05]  /*0510*/  IMAD.WIDE R8, R11, 0x4, R8 ;  /* 0x000000040b087825 */ /* 0x002fca00078e0208 */
[----:B--2---:R0:W-:Y:S04]  /*0520*/  STG.E desc[UR12][R8.64], R13 ;  /* 0x0000000d08007986 */ /* 0x0041e8000c10190c */
[----:B------:R-:W2:Y:S04]  /*0530*/  LDG.E R11, desc[UR12][R6.64+0x4] ;  /* 0x0000040c060b7981 */ /* 0x000ea8000c1e1900 */
[----:B--2---:R1:W-:Y:S04]  /*0540*/  STG.E desc[UR12][R8.64+0x4], R11 ;  /* 0x0000040b08007986 */ /* 0x0043e8000c10190c */
[----:B------:R-:W2:Y:S04]  /*0550*/  LDG.E R15, desc[UR12][R6.64+0x8] ;  /* 0x0000080c060f7981 */ /* 0x000ea8000c1e1900 */
[----:B--2---:R2:W-:Y:S04]  /*0560*/  STG.E desc[UR12][R8.64+0x8], R15 ;  /* 0x0000080f08007986 */ /* 0x0045e8000c10190c */
[----:B------:R-:W3:Y:S04]  /*0570*/  LDG.E R17, desc[UR12][R6.64+0xc] ;  /* 0x00000c0c06117981 */ /* 0x000ee8000c1e1900 */
[----:B---3--:R2:W-:Y:S04]  /*0580*/  STG.E desc[UR12][R8.64+0xc], R17 ;  /* 0x00000c1108007986 */ /* 0x0085e8000c10190c */
[----:B------:R-:W3:Y:S04]  /*0590*/  LDG.E R19, desc[UR12][R6.64+0x10] ;  /* 0x0000100c06137981 */ /* 0x000ee8000c1e1900 */
[----:B---3--:R2:W-:Y:S04]  /*05a0*/  STG.E desc[UR12][R8.64+0x10], R19 ;  /* 0x0000101308007986 */ /* 0x0085e8000c10190c */
[----:B------:R-:W3:Y:S04]  /*05b0*/  LDG.E R21, desc[UR12][R6.64+0x14] ;  /* 0x0000140c06157981 */ /* 0x000ee8000c1e1900 */
[----:B---3--:R2:W-:Y:S04]  /*05c0*/  STG.E desc[UR12][R8.64+0x14], R21 ;  /* 0x0000141508007986 */ /* 0x0085e8000c10190c */
[----:B0-----:R-:W3:Y:S04]  /*05d0*/  LDG.E R13, desc[UR12][R6.64+0x18] ;  /* 0x0000180c060d7981 */ /* 0x001ee8000c1e1900 */
[----:B---3--:R2:W-:Y:S04]  /*05e0*/  STG.E desc[UR12][R8.64+0x18], R13 ;  /* 0x0000180d08007986 */ /* 0x0085e8000c10190c */
[----:B-1----:R-:W3:Y:S01]  /*05f0*/  LDG.E R11, desc[UR12][R6.64+0x1c] ;  /* 0x00001c0c060b7981 */ /* 0x002ee2000c1e1900 */
[----:B------:R-:W-:-:S03]  /*0600*/  VIADD R4, R4, 0x8 ;  /* 0x0000000804047836 */ /* 0x000fc60000000000 */
[----:B---3--:R2:W-:Y:S04]  /*0610*/  STG.E desc[UR12][R8.64+0x1c], R11 ;  /* 0x00001c0b08007986 */ /* 0x0085e8000c10190c */
.L_x_7:
[----:B------:R-:W-:Y:S05]  /*0620*/  @!P1 EXIT ;  /* 0x000000000000994d */ /* 0x000fea0003800000 */
[----:B------:R-:W-:Y:S02]  /*0630*/  ISETP.GE.U32.AND P0, PT, R14, 0x4, PT ;  /* 0x000000040e00780c */ /* 0x000fe40003f06070 */
[----:B------:R-:W-:-:S04]  /*0640*/  LOP3.LUT R10, R0, 0x3, RZ, 0xc0, !PT ;  /* 0x00000003000a7812 */ /* 0x000fc800078ec0ff */
[----:B------:R-:W-:-:S07]  /*0650*/  ISETP.NE.AND P1, PT, R10, RZ, PT ;  /* 0x000000ff0a00720c */ /* 0x000fce0003f25270 */
[----:B------:R-:W-:Y:S06]  /*0660*/  @!P0 BRA `(.L_x_8) ;  /* 0x0000000000388947 */ /* 0x000fec0003800000 */
[----:B------:R-:W0:Y:S01]  /*0670*/  LDC.64 R6, c[0x0][0x388] ;  /* 0x0000e200ff067b82 */ /* 0x000e220000000a00 */
[----:B--2---:R-:W-:-:S07]  /*0680*/  IADD3 R11, PT, PT, R5, R4, RZ ;  /* 0x00000004050b7210 */ /* 0x004fce0007ffe0ff */
        /* <DEDUP_REMOVED lines=9> */
[----:B------:R-:W2:Y:S01]  /*0720*/  LDG.E R15, desc[UR12][R6.64+0xc] ;  /* 0x00000c0c060f7981 */ /* 0x000ea2000c1e1900 */
[----:B------:R-:W-:-:S03]  /*0730*/  VIADD R4, R4, 0x4 ;  /* 0x0000000404047836 */ /* 0x000fc60000000000 */
[----:B--2---:R0:W-:Y:S04]  /*0740*/  STG.E desc[UR12][R8.64+0xc], R15 ;  /* 0x00000c0f08007986 */ /* 0x0041e8000c10190c */
.L_x_8:
[----:B------:R-:W-:Y:S05]  /*0750*/  @!P1 EXIT ;  /* 0x000000000000994d */ /* 0x000fea0003800000 */
[----:B------:R-:W1:Y:S01]  /*0760*/  LDC.64 R6, c[0x0][0x380] ;  /* 0x0000e000ff067b82 */ /* 0x000e620000000a00 */
[----:B------:R-:W-:Y:S01]  /*0770*/  IADD3 R4, PT, PT, R4, UR4, RZ ;  /* 0x0000000404047c10 */ /* 0x000fe2000fffe0ff */
[----:B------:R-:W-:-:S04]  /*0780*/  IMAD.MOV R10, RZ, RZ, -R10 ;  /* 0x000000ffff0a7224 */ /* 0x000fc800078e0a0a */
[----:B------:R-:W-:Y:S02]  /*0790*/  IMAD R3, R3, R0, R4 ;  /* 0x0000000003037224 */ /* 0x000fe400078e0204 */
[----:B0-2-4-:R-:W0:Y:S02]  /*07a0*/  LDC.64 R8, c[0x0][0x388] ;  /* 0x0000e200ff087b82 */ /* 0x015e240000000a00 */
[----:B------:R-:W-:-:S07]  /*07b0*/  IMAD R11, R2, UR14, R3 ;  /* 0x0000000e020b7c24 */ /* 0x000fce000f8e0203 */
.L_x_9:
[----:B0-2---:R-:W-:-:S06]  /*07c0*/  IMAD.WIDE R4, R11, 0x4, R8 ;  /* 0x000000040b047825 */ /* 0x005fcc00078e0208 */
[----:B------:R-:W2:Y:S01]  /*07d0*/  LDG.E R5, desc[UR12][R4.64] ;  /* 0x0000000c04057981 */ /* 0x000ea2000c1e1900 */
[----:B------:R-:W-:Y:S01]  /*07e0*/  IADD3 R10, PT, PT, R10, 0x1, RZ ;  /* 0x000000010a0a7810 */ /* 0x000fe20007ffe0ff */
[----:B-1----:R-:W-:-:S03]  /*07f0*/  IMAD.WIDE R2, R11, 0x4, R6 ;  /* 0x000000040b027825 */ /* 0x002fc600078e0206 */
[----:B------:R-:W-:Y:S01]  /*0800*/  ISETP.NE.AND P0, PT, R10, RZ, PT ;  /* 0x000000ff0a00720c */ /* 0x000fe20003f05270 */
[----:B------:R-:W-:Y:S01]  /*0810*/  VIADD R11, R11, 0x1 ;  /* 0x000000010b0b7836 */ /* 0x000fe20000000000 */
[----:B--2---:R2:W-:Y:S11]  /*0820*/  STG.E desc[UR12][R2.64], R5 ;  /* 0x0000000502007986 */ /* 0x0045f6000c10190c */
[----:B------:R-:W-:Y:S05]  /*0830*/  @P0 BRA `(.L_x_9) ;  /* 0xfffffffc00e00947 */ /* 0x000fea000383ffff */
[----:B------:R-:W-:Y:S05]  /*0840*/  EXIT ;  /* 0x000000000000794d */ /* 0x000fea0003800000 */
.L_x_10:
        /* <DEDUP_REMOVED lines=11> */
.L_x_12:


//--------------------- .nv.shared.reserved.0     --------------------------
	.section	.nv.shared.reserved.0,"aw",@nobits
	.weak		__nv_reservedSMEM_offset_0_alias
	.size		__nv_reservedSMEM_offset_0_alias, 0, 64
	.other		__nv_reservedSMEM_offset_0_alias,@"STO_CUDA_RESERVED_SHARED STV_DEFAULT"
__nv_reservedSMEM_offset_0_alias:
	.zero		0
	.zero		64


//--------------------- .nv.constant0._Z15matrixCopyInColPiPKii --------------------------
	.section	.nv.constant0._Z15matrixCopyInColPiPKii,"a",@progbits
	.sectionflags	@""
	.align	4
.nv.constant0._Z15matrixCopyInColPiPKii:
	.zero		916


//--------------------- .nv.constant0._Z15matrixCopyInRowPiPKii --------------------------
	.section	.nv.constant0._Z15matrixCopyInRowPiPKii,"a",@progbits
	.sectionflags	@""
	.align	4
.nv.constant0._Z15matrixCopyInRowPiPKii:
	.zero		916


//--------------------- SYMBOLS --------------------------

	.type		.nv.reservedSmem.offset0,@object
	.size		.nv.reservedSmem.offset0,0x4
